//
// Generated by NVIDIA NVVM Compiler
//
// Compiler Build ID: CL-36424714
// Cuda compilation tools, release 13.0, V13.0.88
// Based on NVVM 20.0.0
//

.version 9.0
.target sm_100
.address_size 64

	// .globl	_Z6NeuralPfS_S_f

.visible .entry _Z6NeuralPfS_S_f(
	.param .u64 .ptr .align 1 _Z6NeuralPfS_S_f_param_0,
	.param .u64 .ptr .align 1 _Z6NeuralPfS_S_f_param_1,
	.param .u64 .ptr .align 1 _Z6NeuralPfS_S_f_param_2,
	.param .f32 _Z6NeuralPfS_S_f_param_3
)
{
	.reg .pred 	%p<14>;
	.reg .b32 	%r<7>;
	.reg .b32 	%f<38>;
	.reg .b64 	%rd<37>;
	.reg .b64 	%fd<14>;

	ld.param.u64 	%rd10, [_Z6NeuralPfS_S_f_param_0];
	ld.param.u64 	%rd11, [_Z6NeuralPfS_S_f_param_1];
	ld.param.u64 	%rd8, [_Z6NeuralPfS_S_f_param_2];
	ld.param.f32 	%f12, [_Z6NeuralPfS_S_f_param_3];
	cvta.to.global.u64 	%rd12, %rd11;
	cvta.to.global.u64 	%rd1, %rd10;
	mov.u32 	%r1, %tid.x;
	mul.wide.u32 	%rd13, %r1, 1020;
	add.s64 	%rd14, %rd13, %rd12;
	add.s64 	%rd35, %rd14, 8;
	mov.f32 	%f35, 0f00000000;
	mov.b64 	%rd36, 0;
$L__BB0_1:
	cvt.u32.u64 	%r3, %rd36;
	setp.ge.u32 	%p1, %r3, %r1;
	selp.u64 	%rd15, 1, 0, %p1;
	add.s64 	%rd16, %rd36, %rd15;
	shl.b64 	%rd17, %rd16, 2;
	add.s64 	%rd18, %rd1, %rd17;
	ld.global.f32 	%f14, [%rd18];
	ld.global.f32 	%f15, [%rd35+-8];
	fma.rn.f32 	%f16, %f14, %f15, %f35;
	add.s32 	%r4, %r3, 1;
	setp.ge.u32 	%p2, %r4, %r1;
	selp.u64 	%rd19, 1, 0, %p2;
	add.s64 	%rd20, %rd36, %rd19;
	shl.b64 	%rd21, %rd20, 2;
	add.s64 	%rd22, %rd1, %rd21;
	ld.global.f32 	%f17, [%rd22+4];
	ld.global.f32 	%f18, [%rd35+-4];
	fma.rn.f32 	%f19, %f17, %f18, %f16;
	add.s32 	%r5, %r3, 2;
	setp.ge.u32 	%p3, %r5, %r1;
	selp.u64 	%rd23, 1, 0, %p3;
	add.s64 	%rd24, %rd36, %rd23;
	shl.b64 	%rd25, %rd24, 2;
	add.s64 	%rd26, %rd1, %rd25;
	ld.global.f32 	%f20, [%rd26+8];
	ld.global.f32 	%f21, [%rd35];
	fma.rn.f32 	%f2, %f20, %f21, %f19;
	add.s32 	%r2, %r3, 3;
	setp.eq.s32 	%p4, %r2, 255;
	@%p4 bra 	$L__BB0_3;
	setp.ge.u32 	%p5, %r2, %r1;
	selp.u64 	%rd27, 1, 0, %p5;
	add.s64 	%rd28, %rd36, %rd27;
	shl.b64 	%rd29, %rd28, 2;
	add.s64 	%rd30, %rd1, %rd29;
	ld.global.f32 	%f22, [%rd30+12];
	ld.global.f32 	%f23, [%rd35+4];
	fma.rn.f32 	%f35, %f22, %f23, %f2;
	add.s64 	%rd36, %rd36, 4;
	add.s64 	%rd35, %rd35, 16;
	bra.uni 	$L__BB0_1;
$L__BB0_3:
	cvt.rn.f32.u32 	%f4, %r1;
	setp.leu.f32 	%p6, %f12, %f4;
	mov.f32 	%f36, 0f00000000;
	@%p6 bra 	$L__BB0_7;
	setp.leu.f32 	%p7, %f2, 0f00000000;
	@%p7 bra 	$L__BB0_10;
	setp.leu.f32 	%p8, %f2, 0f41200000;
	mov.f32 	%f36, %f2;
	@%p8 bra 	$L__BB0_10;
	add.f32 	%f25, %f2, 0f3F800000;
	div.rn.f32 	%f26, %f2, %f25;
	mul.f32 	%f36, %f26, 0f41200000;
	bra.uni 	$L__BB0_10;
$L__BB0_7:
	mov.f32 	%f27, 0f00000000;
	sub.f32 	%f6, %f27, %f2;
	setp.geu.f32 	%p9, %f6, 0f00000000;
	@%p9 bra 	$L__BB0_10;
	setp.geu.f32 	%p10, %f6, 0fC1200000;
	mov.f32 	%f36, %f6;
	@%p10 bra 	$L__BB0_10;
	mov.f32 	%f28, 0f3F800000;
	sub.f32 	%f29, %f28, %f6;
	div.rn.f32 	%f30, %f6, %f29;
	mul.f32 	%f36, %f30, 0f41200000;
$L__BB0_10:
	cvta.to.global.u64 	%rd31, %rd8;
	mul.wide.u32 	%rd32, %r1, 4;
	add.s64 	%rd7, %rd31, %rd32;
	ld.global.f32 	%f9, [%rd7];
	setp.geu.f32 	%p11, %f9, 0f41C80000;
	@%p11 bra 	$L__BB0_13;
	setp.leu.f32 	%p12, %f12, %f4;
	cvt.f64.f32 	%fd3, %f36;
	cvt.f64.f32 	%fd4, %f9;
	mov.f64 	%fd5, 0d4039000000000000;
	sub.f64 	%fd6, %fd5, %fd4;
	mul.f64 	%fd7, %fd6, %fd3;
	div.rn.f64 	%fd8, %fd7, 0d4039000000000000;
	cvt.rn.f32.f64 	%f37, %fd8;
	cvt.f64.f32 	%fd9, %f37;
	neg.f64 	%fd10, %fd9;
	selp.f64 	%fd11, %fd9, %fd10, %p12;
	add.f64 	%fd12, %fd11, 0d4008000000000000;
	sub.f64 	%fd13, %fd4, %fd12;
	cvt.rn.f32.f64 	%f33, %fd13;
	st.global.f32 	[%rd7], %f33;
	setp.geu.f32 	%p13, %f33, 0f00000000;
	@%p13 bra 	$L__BB0_14;
	mov.b32 	%r6, 0;
	st.global.u32 	[%rd7], %r6;
	bra.uni 	$L__BB0_14;
$L__BB0_13:
	cvt.f64.f32 	%fd1, %f9;
	mul.f64 	%fd2, %fd1, 0d3FE3333333333333;
	cvt.rn.f32.f64 	%f32, %fd2;
	st.global.f32 	[%rd7], %f32;
	mov.f32 	%f37, 0f00000000;
$L__BB0_14:
	add.s64 	%rd34, %rd1, %rd32;
	st.global.f32 	[%rd34], %f37;
	ret;

}


// ===== COMPILED SASS (sm_100) =====

	.target	sm_100

	.elftype	@"ET_EXEC"


//--------------------- .note.nv.tkinfo           --------------------------
	.section	.note.nv.tkinfo,"",@"SHT_NOTE"
	.sectionflags	@"SHF_NOTE_NV_TKINFO"
	.tkinfo
        /*0018*/ 	.word	0x00000002
        /*0030*/ 	.string	""
        /*0030*/ 	.string	"ptxas"
        /*0030*/ 	.string	"Cuda compilation tools, release 13.0, V13.0.88"
        /*0030*/ 	.string	"Build cuda_13.0.r13.0/compiler.36424714_0"
        /*0030*/ 	.string	"-arch sm_100 -m 64 "



//--------------------- .note.nv.cuinfo           --------------------------
	.section	.note.nv.cuinfo,"",@"SHT_NOTE"
	.sectionflags	@"SHF_NOTE_NV_CUINFO"
        /*0018*/ 	.short	0x0002
        /*001a*/ 	.short	0x0064
        /*001c*/ 	.short	0x0082
	.zero		2


//--------------------- .nv.info                  --------------------------
	.section	.nv.info,"",@"SHT_CUDA_INFO"
	.align	4


	//----- nvinfo : EIATTR_REGCOUNT
	.align		4
        /*0000*/ 	.byte	0x04, 0x2f
        /*0002*/ 	.short	(.L_1 - .L_0)
	.align		4
.L_0:
        /*0004*/ 	.word	index@(_Z6NeuralPfS_S_f)
        /*0008*/ 	.word	0x0000001b


	//----- nvinfo : EIATTR_FRAME_SIZE
	.align		4
.L_1:
        /*000c*/ 	.byte	0x04, 0x11
        /*000e*/ 	.short	(.L_3 - .L_2)
	.align		4
.L_2:
        /*0010*/ 	.word	index@($__internal_1_$__cuda_sm3x_div_rn_noftz_f32_slowpath)
        /*0014*/ 	.word	0x00000000


	//----- nvinfo : EIATTR_FRAME_SIZE
	.align		4
.L_3:
        /*0018*/ 	.byte	0x04, 0x11
        /*001a*/ 	.short	(.L_5 - .L_4)
	.align		4
.L_4:
        /*001c*/ 	.word	index@($__internal_0_$__cuda_sm20_div_rn_f64_full)
        /*0020*/ 	.word	0x00000000


	//----- nvinfo : EIATTR_FRAME_SIZE
	.align		4
.L_5:
        /*0024*/ 	.byte	0x04, 0x11
        /*0026*/ 	.short	(.L_7 - .L_6)
	.align		4
.L_6:
        /*0028*/ 	.word	index@(_Z6NeuralPfS_S_f)
        /*002c*/ 	.word	0x00000000


	//----- nvinfo : EIATTR_MIN_STACK_SIZE
	.align		4
.L_7:
        /*0030*/ 	.byte	0x04, 0x12
        /*0032*/ 	.short	(.L_9 - .L_8)
	.align		4
.L_8:
        /*0034*/ 	.word	index@(_Z6NeuralPfS_S_f)
        /*0038*/ 	.word	0x00000000
.L_9:


//--------------------- .nv.compat                --------------------------
	.section	.nv.compat,"",@"SHT_CUDA_COMPAT_INFO"
	.align	4
        /*0000*/ 	.byte	0x02, 0x09, 0x00, 0x00, 0x02, 0x02, 0x01, 0x00, 0x02, 0x05, 0x05, 0x00, 0x03, 0x07, 0x01, 0x01
        /*0010*/ 	.byte	0x02, 0x03, 0x00, 0x00, 0x02, 0x06, 0x01, 0x00, 0x04, 0x0b, 0x08, 0x00, 0x01, 0x00, 0x00, 0x00
        /*0020*/ 	.byte	0x00, 0x00, 0x00, 0x00


//--------------------- .nv.info._Z6NeuralPfS_S_f --------------------------
	.section	.nv.info._Z6NeuralPfS_S_f,"",@"SHT_CUDA_INFO"
	.sectionflags	@""
	.align	4


	//----- nvinfo : EIATTR_CUDA_API_VERSION
	.align		4
        /*0000*/ 	.byte	0x04, 0x37
        /*0002*/ 	.short	(.L_11 - .L_10)
.L_10:
        /*0004*/ 	.word	0x00000082


	//----- nvinfo : EIATTR_KPARAM_INFO
	.align		4
.L_11:
        /*0008*/ 	.byte	0x04, 0x17
        /*000a*/ 	.short	(.L_13 - .L_12)
.L_12:
        /*000c*/ 	.word	0x00000000
        /*0010*/ 	.short	0x0003
        /*0012*/ 	.short	0x0018
        /*0014*/ 	.byte	0x00, 0xf0, 0x11, 0x00


	//----- nvinfo : EIATTR_KPARAM_INFO
	.align		4
.L_13:
        /*0018*/ 	.byte	0x04, 0x17
        /*001a*/ 	.short	(.L_15 - .L_14)
.L_14:
        /*001c*/ 	.word	0x00000000
        /*0020*/ 	.short	0x0002
        /*0022*/ 	.short	0x0010
        /*0024*/ 	.byte	0x00, 0xf5, 0x21, 0x00


	//----- nvinfo : EIATTR_KPARAM_INFO
	.align		4
.L_15:
        /*0028*/ 	.byte	0x04, 0x17
        /*002a*/ 	.short	(.L_17 - .L_16)
.L_16:
        /*002c*/ 	.word	0x00000000
        /*0030*/ 	.short	0x0001
        /*0032*/ 	.short	0x0008
        /*0034*/ 	.byte	0x00, 0xf5, 0x21, 0x00


	//----- nvinfo : EIATTR_KPARAM_INFO
	.align		4
.L_17:
        /*0038*/ 	.byte	0x04, 0x17
        /*003a*/ 	.short	(.L_19 - .L_18)
.L_18:
        /*003c*/ 	.word	0x00000000
        /*0040*/ 	.short	0x0000
        /*0042*/ 	.short	0x0000
        /*0044*/ 	.byte	0x00, 0xf5, 0x21, 0x00


	//----- nvinfo : EIATTR_SPARSE_MMA_MASK
	.align		4
.L_19:
        /*0048*/ 	.byte	0x03, 0x50
        /*004a*/ 	.short	0x0000


	//----- nvinfo : EIATTR_MAXREG_COUNT
	.align		4
        /*004c*/ 	.byte	0x03, 0x1b
        /*004e*/ 	.short	0x00ff


	//----- nvinfo : EIATTR_MERCURY_ISA_VERSION
	.align		4
        /*0050*/ 	.byte	0x03, 0x5f
        /*0052*/ 	.short	0x0101


	//----- nvinfo : EIATTR_VRC_CTA_INIT_COUNT
	.align		4
        /*0054*/ 	.byte	0x02, 0x4a
	.zero		1
	.zero		1


	//----- nvinfo : EIATTR_EXIT_INSTR_OFFSETS
	.align		4
        /*0058*/ 	.byte	0x04, 0x1c
        /*005a*/ 	.short	(.L_21 - .L_20)


	//   ....[0]....
.L_20:
        /*005c*/ 	.word	0x00000bc0


	//----- nvinfo : EIATTR_CRS_STACK_SIZE
	.align		4
.L_21:
        /*0060*/ 	.byte	0x04, 0x1e
        /*0062*/ 	.short	(.L_23 - .L_22)
.L_22:
        /*0064*/ 	.word	0x00000000


	//----- nvinfo : EIATTR_CBANK_PARAM_SIZE
	.align		4
.L_23:
        /*0068*/ 	.byte	0x03, 0x19
        /*006a*/ 	.short	0x001c


	//----- nvinfo : EIATTR_PARAM_CBANK
	.align		4
        /*006c*/ 	.byte	0x04, 0x0a
        /*006e*/ 	.short	(.L_25 - .L_24)
	.align		4
.L_24:
        /*0070*/ 	.word	index@(.nv.constant0._Z6NeuralPfS_S_f)
        /*0074*/ 	.short	0x0380
        /*0076*/ 	.short	0x001c


	//----- nvinfo : EIATTR_SW_WAR
	.align		4
.L_25:
        /*0078*/ 	.byte	0x04, 0x36
        /*007a*/ 	.short	(.L_27 - .L_26)
.L_26:
        /*007c*/ 	.word	0x00000008
.L_27:


//--------------------- .nv.callgraph             --------------------------
	.section	.nv.callgraph,"",@"SHT_CUDA_CALLGRAPH"
	.align	4
	.sectionentsize	8
	.align		4
        /*0000*/ 	.word	0x00000000
	.align		4
        /*0004*/ 	.word	0xffffffff
	.align		4
        /*0008*/ 	.word	0x00000000
	.align		4
        /*000c*/ 	.word	0xfffffffe
	.align		4
        /*0010*/ 	.word	0x00000000
	.align		4
        /*0014*/ 	.word	0xfffffffd
	.align		4
        /*0018*/ 	.word	0x00000000
	.align		4
        /*001c*/ 	.word	0xfffffffc


//--------------------- .text._Z6NeuralPfS_S_f    --------------------------
	.section	.text._Z6NeuralPfS_S_f,"ax",@progbits
	.align	128
        .global         _Z6NeuralPfS_S_f
        .type           _Z6NeuralPfS_S_f,@function
        .size           _Z6NeuralPfS_S_f,(.L_x_30 - _Z6NeuralPfS_S_f)
        .other          _Z6NeuralPfS_S_f,@"STO_CUDA_ENTRY STV_DEFAULT"
_Z6NeuralPfS_S_f:
.text._Z6NeuralPfS_S_f:
[----:B------:R-:W-:Y:S01]  /*0000*/  LDC R1, c[0x0][0x37c] ;  /* 0x0000df00ff017b82 */ /* 0x000fe20000000800 */
[----:B------:R-:W0:Y:S07]  /*0010*/  S2R R4, SR_TID.X ;  /* 0x0000000000047919 */ /* 0x000e2e0000002100 */
[----:B------:R-:W1:Y:S01]  /*0020*/  LDC.64 R2, c[0x0][0x388] ;  /* 0x0000e200ff027b82 */ /* 0x000e620000000a00 */
[----:B------:R-:W2:Y:S01]  /*0030*/  LDCU.64 UR10, c[0x0][0x380] ;  /* 0x00007000ff0a77ac */ /* 0x000ea20008000a00 */
[----:B------:R-:W3:Y:S01]  /*0040*/  LDCU.64 UR8, c[0x0][0x358] ;  /* 0x00006b00ff0877ac */ /* 0x000ee20008000a00 */
[C---:B0-----:R-:W-:Y:S01]  /*0050*/  ISETP.GT.U32.AND P0, PT, R4.reuse, RZ, PT ;  /* 0x000000ff0400720c */ /* 0x041fe20003f04070 */
[C---:B-1----:R-:W-:Y:S01]  /*0060*/  IMAD.WIDE.U32 R2, R4.reuse, 0x3fc, R2 ;  /* 0x000003fc04027825 */ /* 0x042fe200078e0002 */
[----:B------:R-:W-:-:S02]  /*0070*/  ISETP.GT.U32.AND P1, PT, R4, 0x1, PT ;  /* 0x000000010400780c */ /* 0x000fc40003f24070 */
[----:B------:R-:W-:Y:S02]  /*0080*/  SEL R6, RZ, 0x4, P0 ;  /* 0x00000004ff067807 */ /* 0x000fe40000000000 */
[----:B------:R-:W-:Y:S01]  /*0090*/  ISETP.GT.U32.AND P0, PT, R4, 0x2, PT ;  /* 0x000000020400780c */ /* 0x000fe20003f04070 */
[----:B---3--:R-:W3:Y:S01]  /*00a0*/  LDG.E R5, desc[UR8][R2.64] ;  /* 0x0000000802057981 */ /* 0x008ee2000c1e1900 */
[----:B------:R-:W-:Y:S02]  /*00b0*/  SEL R8, RZ, 0x4, P1 ;  /* 0x00000004ff087807 */ /* 0x000fe40000800000 */
[----:B--2---:R-:W-:Y:S01]  /*00c0*/  IADD3 R6, P1, PT, R6, UR10, RZ ;  /* 0x0000000a06067c10 */ /* 0x004fe2000ff3e0ff */
[----:B------:R-:W2:Y:S01]  /*00d0*/  LDG.E R12, desc[UR8][R2.64+0x4] ;  /* 0x00000408020c7981 */ /* 0x000ea2000c1e1900 */
[----:B------:R-:W-:Y:S02]  /*00e0*/  SEL R10, RZ, 0x4, P0 ;  /* 0x00000004ff0a7807 */ /* 0x000fe40000000000 */
[----:B------:R-:W-:Y:S01]  /*00f0*/  IADD3 R8, P0, PT, R8, UR10, RZ ;  /* 0x0000000a08087c10 */ /* 0x000fe2000ff1e0ff */
[----:B------:R-:W-:Y:S01]  /*0100*/  IMAD.X R7, RZ, RZ, UR11, P1 ;  /* 0x0000000bff077e24 */ /* 0x000fe200088e06ff */
[----:B------:R-:W-:Y:S01]  /*0110*/  IADD3 R10, P1, PT, R10, UR10, RZ ;  /* 0x0000000a0a0a7c10 */ /* 0x000fe2000ff3e0ff */
[----:B------:R-:W4:Y:S02]  /*0120*/  LDG.E R13, desc[UR8][R2.64+0x8] ;  /* 0x00000808020d7981 */ /* 0x000f24000c1e1900 */
[----:B------:R-:W-:-:S02]  /*0130*/  IMAD.X R9, RZ, RZ, UR11, P0 ;  /* 0x0000000bff097e24 */ /* 0x000fc400080e06ff */
[----:B------:R-:W3:Y:S01]  /*0140*/  LDG.E R0, desc[UR8][R6.64] ;  /* 0x0000000806007981 */ /* 0x000ee2000c1e1900 */
[----:B------:R-:W-:-:S03]  /*0150*/  IMAD.X R11, RZ, RZ, UR11, P1 ;  /* 0x0000000bff0b7e24 */ /* 0x000fc600088e06ff */
[----:B------:R-:W2:Y:S04]  /*0160*/  LDG.E R9, desc[UR8][R8.64+0x4] ;  /* 0x0000040808097981 */ /* 0x000ea8000c1e1900 */
[----:B------:R-:W4:Y:S01]  /*0170*/  LDG.E R11, desc[UR8][R10.64+0x8] ;  /* 0x000008080a0b7981 */ /* 0x000f22000c1e1900 */
[----:B------:R-:W-:Y:S01]  /*0180*/  UMOV UR4, URZ ;  /* 0x000000ff00047c82 */ /* 0x000fe20008000000 */
[----:B------:R-:W-:Y:S01]  /*0190*/  UMOV UR5, URZ ;  /* 0x000000ff00057c82 */ /* 0x000fe20008000000 */
[----:B------:R-:W-:Y:S01]  /*01a0*/  UMOV UR6, 0x3 ;  /* 0x0000000300067882 */ /* 0x000fe20000000000 */
[----:B---3--:R-:W-:Y:S01]  /*01b0*/  FFMA R0, R0, R5, RZ ;  /* 0x0000000500007223 */ /* 0x008fe200000000ff */
[----:B------:R-:W-:-:S03]  /*01c0*/  IADD3 R5, P0, PT, R2, 0x8, RZ ;  /* 0x0000000802057810 */ /* 0x000fc60007f1e0ff */
[----:B--2---:R-:W-:Y:S02]  /*01d0*/  FFMA R0, R9, R12, R0 ;  /* 0x0000000c09007223 */ /* 0x004fe40000000000 */
[----:B------:R-:W-:Y:S02]  /*01e0*/  IMAD.X R14, RZ, RZ, R3, P0 ;  /* 0x000000ffff0e7224 */ /* 0x000fe400000e0603 */
[----:B----4-:R-:W-:-:S07]  /*01f0*/  FFMA R0, R11, R13, R0 ;  /* 0x0000000d0b007223 */ /* 0x010fce0000000000 */
.L_x_0:
[----:B------:R-:W-:-:S04]  /*0200*/  ISETP.LE.U32.AND P0, PT, R4, UR6, PT ;  /* 0x0000000604007c0c */ /* 0x000fc8000bf03070 */
[----:B------:R-:W-:-:S04]  /*0210*/  SEL R3, RZ, 0x1, !P0 ;  /* 0x00000001ff037807 */ /* 0x000fc80004000000 */
[----:B------:R-:W-:Y:S01]  /*0220*/  IADD3 R3, P0, PT, R3, UR4, RZ ;  /* 0x0000000403037c10 */ /* 0x000fe2000ff1e0ff */
[----:B------:R-:W-:-:S03]  /*0230*/  UIADD3 UR4, UP0, UPT, UR4, 0x4, URZ ;  /* 0x0000000404047890 */ /* 0x000fc6000ff1e0ff */
[C---:B------:R-:W-:Y:S01]  /*0240*/  LEA R2, P2, R3.reuse, UR10, 0x2 ;  /* 0x0000000a03027c11 */ /* 0x040fe2000f8410ff */
[----:B------:R-:W-:Y:S01]  /*0250*/  UIADD3 UR6, UPT, UPT, UR4, 0x1, URZ ;  /* 0x0000000104067890 */ /* 0x000fe2000fffe0ff */
[----:B------:R-:W-:Y:S01]  /*0260*/  IMAD.X R6, RZ, RZ, UR5, P0 ;  /* 0x00000005ff067e24 */ /* 0x000fe200080e06ff */
[C---:B------:R-:W-:Y:S01]  /*0270*/  ISETP.LE.U32.AND P0, PT, R4.reuse, UR4, PT ;  /* 0x0000000404007c0c */ /* 0x040fe2000bf03070 */
[----:B------:R-:W-:Y:S02]  /*0280*/  UIADD3 UR7, UPT, UPT, UR4, 0x2, URZ ;  /* 0x0000000204077890 */ /* 0x000fe4000fffe0ff */
[----:B------:R-:W-:Y:S01]  /*0290*/  UIADD3.X UR5, UPT, UPT, URZ, UR5, URZ, UP0, !UPT ;  /* 0x00000005ff057290 */ /* 0x000fe200087fe4ff */
[----:B------:R-:W-:Y:S02]  /*02a0*/  ISETP.LE.U32.AND P1, PT, R4, UR6, PT ;  /* 0x0000000604007c0c */ /* 0x000fe4000bf23070 */
[----:B------:R-:W-:Y:S02]  /*02b0*/  SEL R9, RZ, 0x1, !P0 ;  /* 0x00000001ff097807 */ /* 0x000fe40004000000 */
[----:B------:R-:W-:-:S02]  /*02c0*/  LEA.HI.X R3, R3, UR11, R6, 0x2, P2 ;  /* 0x0000000b03037c11 */ /* 0x000fc400090f1406 */
[----:B------:R-:W-:Y:S02]  /*02d0*/  SEL R7, RZ, 0x1, !P1 ;  /* 0x00000001ff077807 */ /* 0x000fe40004800000 */
[----:B------:R-:W-:Y:S01]  /*02e0*/  IADD3 R9, P2, PT, R9, UR4, RZ ;  /* 0x0000000409097c10 */ /* 0x000fe2000ff5e0ff */
[----:B------:R0:W2:Y:S01]  /*02f0*/  LDG.E R13, desc[UR8][R2.64+0xc] ;  /* 0x00000c08020d7981 */ /* 0x0000a2000c1e1900 */
[----:B------:R-:W-:Y:S02]  /*0300*/  ISETP.LE.U32.AND P1, PT, R4, UR7, PT ;  /* 0x0000000704007c0c */ /* 0x000fe4000bf23070 */
[----:B------:R-:W-:Y:S01]  /*0310*/  IADD3 R7, P0, PT, R7, UR4, RZ ;  /* 0x0000000407077c10 */ /* 0x000fe2000ff1e0ff */
[----:B------:R-:W-:Y:S01]  /*0320*/  IMAD.X R12, RZ, RZ, UR5, P2 ;  /* 0x00000005ff0c7e24 */ /* 0x000fe200090e06ff */
[----:B------:R-:W-:Y:S02]  /*0330*/  SEL R11, RZ, 0x1, !P1 ;  /* 0x00000001ff0b7807 */ /* 0x000fe40004800000 */
[----:B------:R-:W-:Y:S01]  /*0340*/  LEA R8, P1, R9, UR10, 0x2 ;  /* 0x0000000a09087c11 */ /* 0x000fe2000f8210ff */
[----:B------:R-:W-:Y:S01]  /*0350*/  IMAD.X R10, RZ, RZ, UR5, P0 ;  /* 0x00000005ff0a7e24 */ /* 0x000fe200080e06ff */
[----:B------:R-:W-:Y:S01]  /*0360*/  LEA R6, P0, R7, UR10, 0x2 ;  /* 0x0000000a07067c11 */ /* 0x000fe2000f8010ff */
[----:B0-----:R-:W-:Y:S01]  /*0370*/  IMAD.MOV.U32 R2, RZ, RZ, R5 ;  /* 0x000000ffff027224 */ /* 0x001fe200078e0005 */
[----:B------:R-:W-:Y:S01]  /*0380*/  LEA.HI.X R9, R9, UR11, R12, 0x2, P1 ;  /* 0x0000000b09097c11 */ /* 0x000fe200088f140c */
[----:B------:R-:W-:Y:S01]  /*0390*/  IMAD.MOV.U32 R3, RZ, RZ, R14 ;  /* 0x000000ffff037224 */ /* 0x000fe200078e000e */
[----:B------:R-:W-:-:S02]  /*03a0*/  IADD3 R11, P1, PT, R11, UR4, RZ ;  /* 0x000000040b0b7c10 */ /* 0x000fc4000ff3e0ff */
[----:B------:R-:W-:Y:S01]  /*03b0*/  LEA.HI.X R7, R7, UR11, R10, 0x2, P0 ;  /* 0x0000000b07077c11 */ /* 0x000fe200080f140a */
[----:B------:R-:W3:Y:S01]  /*03c0*/  LDG.E R8, desc[UR8][R8.64] ;  /* 0x0000000808087981 */ /* 0x000ee2000c1e1900 */
[C---:B------:R-:W-:Y:S01]  /*03d0*/  LEA R10, P0, R11.reuse, UR10, 0x2 ;  /* 0x0000000a0b0a7c11 */ /* 0x040fe2000f8010ff */
[----:B------:R-:W-:Y:S02]  /*03e0*/  IMAD.X R14, RZ, RZ, UR5, P1 ;  /* 0x00000005ff0e7e24 */ /* 0x000fe400088e06ff */
[----:B------:R-:W2:Y:S04]  /*03f0*/  LDG.E R5, desc[UR8][R2.64+0x4] ;  /* 0x0000040802057981 */ /* 0x000ea8000c1e1900 */
[----:B------:R-:W3:Y:S01]  /*0400*/  LDG.E R12, desc[UR8][R2.64+0x8] ;  /* 0x00000808020c7981 */ /* 0x000ee2000c1e1900 */
[----:B------:R-:W-:-:S03]  /*0410*/  LEA.HI.X R11, R11, UR11, R14, 0x2, P0 ;  /* 0x0000000b0b0b7c11 */ /* 0x000fc600080f140e */
[----:B------:R-:W4:Y:S04]  /*0420*/  LDG.E R7, desc[UR8][R6.64+0x4] ;  /* 0x0000040806077981 */ /* 0x000f28000c1e1900 */
[----:B------:R-:W4:Y:S04]  /*0430*/  LDG.E R14, desc[UR8][R2.64+0xc] ;  /* 0x00000c08020e7981 */ /* 0x000f28000c1e1900 */
[----:B------:R-:W5:Y:S04]  /*0440*/  LDG.E R11, desc[UR8][R10.64+0x8] ;  /* 0x000008080a0b7981 */ /* 0x000f68000c1e1900 */
[----:B------:R-:W5:Y:S01]  /*0450*/  LDG.E R15, desc[UR8][R2.64+0x10] ;  /* 0x00001008020f7981 */ /* 0x000f62000c1e1900 */
[----:B------:R-:W-:-:S04]  /*0460*/  UIADD3 UR6, UPT, UPT, UR4, 0x3, URZ ;  /* 0x0000000304067890 */ /* 0x000fc8000fffe0ff */
[----:B------:R-:W-:Y:S01]  /*0470*/  UISETP.NE.AND UP0, UPT, UR6, 0xff, UPT ;  /* 0x000000ff0600788c */ /* 0x000fe2000bf05270 */
[----:B--2---:R-:W-:-:S04]  /*0480*/  FFMA R5, R13, R5, R0 ;  /* 0x000000050d057223 */ /* 0x004fc80000000000 */
[----:B---3--:R-:W-:Y:S01]  /*0490*/  FFMA R12, R8, R12, R5 ;  /* 0x0000000c080c7223 */ /* 0x008fe20000000005 */
[----:B------:R-:W-:-:S03]  /*04a0*/  IADD3 R5, P0, PT, R2, 0x10, RZ ;  /* 0x0000001002057810 */ /* 0x000fc60007f1e0ff */
[----:B----4-:R-:W-:Y:S02]  /*04b0*/  FFMA R12, R7, R14, R12 ;  /* 0x0000000e070c7223 */ /* 0x010fe4000000000c */
[----:B------:R-:W-:Y:S02]  /*04c0*/  IMAD.X R14, RZ, RZ, R3, P0 ;  /* 0x000000ffff0e7224 */ /* 0x000fe400000e0603 */
[----:B-----5:R-:W-:Y:S01]  /*04d0*/  FFMA R0, R11, R15, R12 ;  /* 0x0000000f0b007223 */ /* 0x020fe2000000000c */
[----:B------:R-:W-:Y:S06]  /*04e0*/  BRA.U UP0, `(.L_x_0) ;  /* 0xfffffffd00447547 */ /* 0x000fec000b83ffff */
[----:B------:R-:W0:Y:S01]  /*04f0*/  LDCU UR4, c[0x0][0x398] ;  /* 0x00007300ff0477ac */ /* 0x000e220008000800 */
[----:B------:R-:W-:Y:S01]  /*0500*/  I2FP.F32.U32 R5, R4 ;  /* 0x0000000400057245 */ /* 0x000fe20000201000 */
[----:B------:R-:W-:Y:S01]  /*0510*/  BSSY.RECONVERGENT B0, `(.L_x_1) ;  /* 0x0000030000007945 */ /* 0x000fe20003800200 */
[----:B------:R-:W-:Y:S02]  /*0520*/  IMAD.MOV.U32 R16, RZ, RZ, RZ ;  /* 0x000000ffff107224 */ /* 0x000fe400078e00ff */
[----:B0-----:R-:W-:-:S13]  /*0530*/  FSETP.GEU.AND P0, PT, R5, UR4, PT ;  /* 0x0000000405007c0b */ /* 0x001fda000bf0e000 */
[----:B------:R-:W-:Y:S05]  /*0540*/  @P0 BRA `(.L_x_2) ;  /* 0x0000000000580947 */ /* 0x000fea0003800000 */
[----:B------:R-:W-:-:S13]  /*0550*/  FSETP.GT.AND P0, PT, R0, RZ, PT ;  /* 0x000000ff0000720b */ /* 0x000fda0003f04000 */
[----:B------:R-:W-:Y:S05]  /*0560*/  @!P0 BRA `(.L_x_3) ;  /* 0x0000000000a88947 */ /* 0x000fea0003800000 */
[----:B------:R-:W-:Y:S01]  /*0570*/  FSETP.GT.AND P0, PT, R0, 10, PT ;  /* 0x412000000000780b */ /* 0x000fe20003f04000 */
[----:B------:R-:W-:-:S12]  /*0580*/  IMAD.MOV.U32 R16, RZ, RZ, R0 ;  /* 0x000000ffff107224 */ /* 0x000fd800078e0000 */
[----:B------:R-:W-:Y:S05]  /*0590*/  @!P0 BRA `(.L_x_3) ;  /* 0x00000000009c8947 */ /* 0x000fea0003800000 */
[----:B------:R-:W-:Y:S01]  /*05a0*/  FADD R7, R0, 1 ;  /* 0x3f80000000077421 */ /* 0x000fe20000000000 */
[----:B------:R-:W-:Y:S03]  /*05b0*/  BSSY.RECONVERGENT B1, `(.L_x_4) ;  /* 0x000000d000017945 */ /* 0x000fe60003800200 */
[----:B------:R-:W0:Y:S08]  /*05c0*/  MUFU.RCP R2, R7 ;  /* 0x0000000700027308 */ /* 0x000e300000001000 */
[----:B------:R-:W1:Y:S01]  /*05d0*/  FCHK P0, R0, R7 ;  /* 0x0000000700007302 */ /* 0x000e620000000000 */
[----:B0-----:R-:W-:-:S04]  /*05e0*/  FFMA R3, -R7, R2, 1 ;  /* 0x3f80000007037423 */ /* 0x001fc80000000102 */
[----:B------:R-:W-:-:S04]  /*05f0*/  FFMA R3, R2, R3, R2 ;  /* 0x0000000302037223 */ /* 0x000fc80000000002 */
[----:B------:R-:W-:-:S04]  /*0600*/  FFMA R2, R0, R3, RZ ;  /* 0x0000000300027223 */ /* 0x000fc800000000ff */
[----:B------:R-:W-:-:S04]  /*0610*/  FFMA R6, -R7, R2, R0 ;  /* 0x0000000207067223 */ /* 0x000fc80000000100 */
[----:B------:R-:W-:Y:S01]  /*0620*/  FFMA R2, R3, R6, R2 ;  /* 0x0000000603027223 */ /* 0x000fe20000000002 */
[----:B-1----:R-:W-:Y:S06]  /*0630*/  @!P0 BRA `(.L_x_5) ;  /* 0x0000000000108947 */ /* 0x002fec0003800000 */
[----:B------:R-:W-:Y:S01]  /*0640*/  IMAD.MOV.U32 R3, RZ, RZ, R7 ;  /* 0x000000ffff037224 */ /* 0x000fe200078e0007 */
[----:B------:R-:W-:-:S07]  /*0650*/  MOV R2, 0x670 ;  /* 0x0000067000027802 */ /* 0x000fce0000000f00 */
[----:B------:R-:W-:Y:S05]  /*0660*/  CALL.REL.NOINC `($__internal_1_$__cuda_sm3x_div_rn_noftz_f32_slowpath) ;  /* 0x0000000800947944 */ /* 0x000fea0003c00000 */
[----:B------:R-:W-:-:S07]  /*0670*/  IMAD.MOV.U32 R2, RZ, RZ, R0 ;  /* 0x000000ffff027224 */ /* 0x000fce00078e0000 */
.L_x_5:
[----:B------:R-:W-:Y:S05]  /*0680*/  BSYNC.RECONVERGENT B1 ;  /* 0x0000000000017941 */ /* 0x000fea0003800200 */
.L_x_4:
[----:B------:R-:W-:Y:S01]  /*0690*/  FMUL R16, R2, 10 ;  /* 0x4120000002107820 */ /* 0x000fe20000400000 */
[----:B------:R-:W-:Y:S06]  /*06a0*/  BRA `(.L_x_3) ;  /* 0x0000000000587947 */ /* 0x000fec0003800000 */
.L_x_2:
[----:B------:R-:W-:Y:S01]  /*06b0*/  FSETP.GEU.AND P0, PT, -R0, RZ, PT ;  /* 0x000000ff0000720b */ /* 0x000fe20003f0e100 */
[----:B------:R-:W-:-:S12]  /*06c0*/  FADD R0, RZ, -R0 ;  /* 0x80000000ff007221 */ /* 0x000fd80000000000 */
[----:B------:R-:W-:Y:S05]  /*06d0*/  @P0 BRA `(.L_x_3) ;  /* 0x00000000004c0947 */ /* 0x000fea0003800000 */
[----:B------:R-:W-:Y:S01]  /*06e0*/  FSETP.GEU.AND P0, PT, R0, -10, PT ;  /* 0xc12000000000780b */ /* 0x000fe20003f0e000 */
[----:B------:R-:W-:-:S12]  /*06f0*/  IMAD.MOV.U32 R16, RZ, RZ, R0 ;  /* 0x000000ffff107224 */ /* 0x000fd800078e0000 */
[----:B------:R-:W-:Y:S05]  /*0700*/  @P0 BRA `(.L_x_3) ;  /* 0x0000000000400947 */ /* 0x000fea0003800000 */
[----:B------:R-:W-:Y:S01]  /*0710*/  FADD R7, -R0, 1 ;  /* 0x3f80000000077421 */ /* 0x000fe20000000100 */
        /* <DEDUP_REMOVED lines=13> */
.L_x_7:
[----:B------:R-:W-:Y:S05]  /*07f0*/  BSYNC.RECONVERGENT B1 ;  /* 0x0000000000017941 */ /* 0x000fea0003800200 */
.L_x_6:
[----:B------:R-:W-:-:S07]  /*0800*/  FMUL R16, R2, 10 ;  /* 0x4120000002107820 */ /* 0x000fce0000400000 */
.L_x_3:
[----:B------:R-:W-:Y:S05]  /*0810*/  BSYNC.RECONVERGENT B0 ;  /* 0x0000000000007941 */ /* 0x000fea0003800200 */
.L_x_1:
[----:B------:R-:W0:Y:S02]  /*0820*/  LDC.64 R6, c[0x0][0x390] ;  /* 0x0000e400ff067b82 */ /* 0x000e240000000a00 */
[----:B0-----:R-:W-:-:S05]  /*0830*/  IMAD.WIDE.U32 R6, R4, 0x4, R6 ;  /* 0x0000000404067825 */ /* 0x001fca00078e0006 */
[----:B------:R-:W2:Y:S01]  /*0840*/  LDG.E R8, desc[UR8][R6.64] ;  /* 0x0000000806087981 */ /* 0x000ea2000c1e1900 */
[----:B------:R-:W-:Y:S01]  /*0850*/  BSSY.RECONVERGENT B0, `(.L_x_8) ;  /* 0x0000033000007945 */ /* 0x000fe20003800200 */
[----:B--2---:R-:W-:-:S13]  /*0860*/  FSETP.GEU.AND P0, PT, R8, 25, PT ;  /* 0x41c800000800780b */ /* 0x004fda0003f0e000 */
[----:B------:R-:W-:Y:S05]  /*0870*/  @P0 BRA `(.L_x_9) ;  /* 0x0000000000a40947 */ /* 0x000fea0003800000 */
[----:B------:R-:W0:Y:S01]  /*0880*/  MUFU.RCP64H R3, 25 ;  /* 0x4039000000037908 */ /* 0x000e220000001800 */
[----:B------:R-:W-:Y:S01]  /*0890*/  IMAD.MOV.U32 R14, RZ, RZ, 0x0 ;  /* 0x00000000ff0e7424 */ /* 0x000fe200078e00ff */
[----:B------:R-:W1:Y:S01]  /*08a0*/  LDCU UR4, c[0x0][0x398] ;  /* 0x00007300ff0477ac */ /* 0x000e620008000800 */
[----:B------:R-:W-:Y:S01]  /*08b0*/  IMAD.MOV.U32 R15, RZ, RZ, 0x40390000 ;  /* 0x40390000ff0f7424 */ /* 0x000fe200078e00ff */
[----:B------:R-:W-:Y:S01]  /*08c0*/  BSSY.RECONVERGENT B1, `(.L_x_10) ;  /* 0x0000017000017945 */ /* 0x000fe20003800200 */
[----:B------:R-:W-:-:S03]  /*08d0*/  IMAD.MOV.U32 R2, RZ, RZ, 0x1 ;  /* 0x00000001ff027424 */ /* 0x000fc600078e00ff */
[----:B------:R-:W2:Y:S03]  /*08e0*/  F2F.F64.F32 R8, R8 ;  /* 0x0000000800087310 */ /* 0x000ea60000201800 */
[----:B0-----:R-:W-:Y:S01]  /*08f0*/  DFMA R10, R2, -R14, 1 ;  /* 0x3ff00000020a742b */ /* 0x001fe2000000080e */
[----:B-1----:R-:W-:-:S07]  /*0900*/  FSETP.GEU.AND P1, PT, R5, UR4, PT ;  /* 0x0000000405007c0b */ /* 0x002fce000bf2e000 */
[----:B------:R-:W-:Y:S02]  /*0910*/  DFMA R12, R10, R10, R10 ;  /* 0x0000000a0a0c722b */ /* 0x000fe4000000000a */
[----:B------:R-:W0:Y:S06]  /*0920*/  F2F.F64.F32 R10, R16 ;  /* 0x00000010000a7310 */ /* 0x000e2c0000201800 */
[----:B------:R-:W-:Y:S02]  /*0930*/  DFMA R12, R2, R12, R2 ;  /* 0x0000000c020c722b */ /* 0x000fe40000000002 */
[----:B--2---:R-:W-:-:S06]  /*0940*/  DADD R2, -R8, 25 ;  /* 0x4039000008027429 */ /* 0x004fcc0000000100 */
[----:B------:R-:W-:Y:S02]  /*0950*/  DFMA R14, R12, -R14, 1 ;  /* 0x3ff000000c0e742b */ /* 0x000fe4000000080e */
[----:B0-----:R-:W-:-:S06]  /*0960*/  DMUL R10, R10, R2 ;  /* 0x000000020a0a7228 */ /* 0x001fcc0000000000 */
[----:B------:R-:W-:-:S04]  /*0970*/  DFMA R14, R12, R14, R12 ;  /* 0x0000000e0c0e722b */ /* 0x000fc8000000000c */
[----:B------:R-:W-:-:S04]  /*0980*/  FSETP.GEU.AND P2, PT, |R11|, 6.5827683646048100446e-37, PT ;  /* 0x036000000b00780b */ /* 0x000fc80003f4e200 */
[----:B------:R-:W-:-:S08]  /*0990*/  DMUL R2, R10, R14 ;  /* 0x0000000e0a027228 */ /* 0x000fd00000000000 */
[----:B------:R-:W-:-:S08]  /*09a0*/  DFMA R12, R2, -25, R10 ;  /* 0xc0390000020c782b */ /* 0x000fd0000000000a */
[----:B------:R-:W-:-:S10]  /*09b0*/  DFMA R2, R14, R12, R2 ;  /* 0x0000000c0e02722b */ /* 0x000fd40000000002 */
[----:B------:R-:W-:-:S05]  /*09c0*/  FFMA R0, RZ, 2.890625, R3 ;  /* 0x40390000ff007823 */ /* 0x000fca0000000003 */
[----:B------:R-:W-:-:S13]  /*09d0*/  FSETP.GT.AND P0, PT, |R0|, 1.469367938527859385e-39, PT ;  /* 0x001000000000780b */ /* 0x000fda0003f04200 */
[----:B------:R-:W-:Y:S05]  /*09e0*/  @P0 BRA P2, `(.L_x_11) ;  /* 0x0000000000100947 */ /* 0x000fea0001000000 */
[----:B------:R-:W-:-:S07]  /*09f0*/  MOV R0, 0xa10 ;  /* 0x00000a1000007802 */ /* 0x000fce0000000f00 */
[----:B------:R-:W-:Y:S05]  /*0a00*/  CALL.REL.NOINC `($__internal_0_$__cuda_sm20_div_rn_f64_full) ;  /* 0x0000000000707944 */ /* 0x000fea0003c00000 */
[----:B------:R-:W-:Y:S02]  /*0a10*/  IMAD.MOV.U32 R2, RZ, RZ, R16 ;  /* 0x000000ffff027224 */ /* 0x000fe400078e0010 */
[----:B------:R-:W-:-:S07]  /*0a20*/  IMAD.MOV.U32 R3, RZ, RZ, R17 ;  /* 0x000000ffff037224 */ /* 0x000fce00078e0011 */
.L_x_11:
[----:B------:R-:W-:Y:S05]  /*0a30*/  BSYNC.RECONVERGENT B1 ;  /* 0x0000000000017941 */ /* 0x000fea0003800200 */
.L_x_10:
[----:B------:R-:W0:Y:S08]  /*0a40*/  F2F.F32.F64 R15, R2 ;  /* 0x00000002000f7310 */ /* 0x000e300000301000 */
[----:B0-----:R-:W0:Y:S02]  /*0a50*/  F2F.F64.F32 R10, R15 ;  /* 0x0000000f000a7310 */ /* 0x001e240000201800 */
[----:B0-----:R-:W-:-:S10]  /*0a60*/  DADD R12, -RZ, -R10 ;  /* 0x00000000ff0c7229 */ /* 0x001fd4000000090a */
[----:B------:R-:W-:Y:S02]  /*0a70*/  FSEL R10, R10, R12, P1 ;  /* 0x0000000c0a0a7208 */ /* 0x000fe40000800000 */
[----:B------:R-:W-:-:S06]  /*0a80*/  FSEL R11, R11, R13, P1 ;  /* 0x0000000d0b0b7208 */ /* 0x000fcc0000800000 */
[----:B------:R-:W-:-:S08]  /*0a90*/  DADD R10, R10, 3 ;  /* 0x400800000a0a7429 */ /* 0x000fd00000000000 */
[----:B------:R-:W-:-:S10]  /*0aa0*/  DADD R10, R8, -R10 ;  /* 0x00000000080a7229 */ /* 0x000fd4000000080a */
[----:B------:R-:W0:Y:S02]  /*0ab0*/  F2F.F32.F64 R11, R10 ;  /* 0x0000000a000b7310 */ /* 0x000e240000301000 */
[----:B0-----:R1:W-:Y:S01]  /*0ac0*/  STG.E desc[UR8][R6.64], R11 ;  /* 0x0000000b06007986 */ /* 0x0013e2000c101908 */
[----:B------:R-:W-:-:S13]  /*0ad0*/  FSETP.GEU.AND P0, PT, R11, RZ, PT ;  /* 0x000000ff0b00720b */ /* 0x000fda0003f0e000 */
[----:B-1----:R-:W-:Y:S05]  /*0ae0*/  @P0 BRA `(.L_x_12) ;  /* 0x0000000000240947 */ /* 0x002fea0003800000 */
[----:B------:R1:W-:Y:S01]  /*0af0*/  STG.E desc[UR8][R6.64], RZ ;  /* 0x000000ff06007986 */ /* 0x0003e2000c101908 */
[----:B------:R-:W-:Y:S05]  /*0b00*/  BRA `(.L_x_12) ;  /* 0x00000000001c7947 */ /* 0x000fea0003800000 */
.L_x_9:
[----:B------:R-:W0:Y:S01]  /*0b10*/  F2F.F64.F32 R2, R8 ;  /* 0x0000000800027310 */ /* 0x000e220000201800 */
[----:B------:R-:W-:Y:S01]  /*0b20*/  UMOV UR4, 0x33333333 ;  /* 0x3333333300047882 */ /* 0x000fe20000000000 */
[----:B------:R-:W-:Y:S01]  /*0b30*/  UMOV UR5, 0x3fe33333 ;  /* 0x3fe3333300057882 */ /* 0x000fe20000000000 */
[----:B------:R-:W-:Y:S01]  /*0b40*/  IMAD.MOV.U32 R15, RZ, RZ, RZ ;  /* 0x000000ffff0f7224 */ /* 0x000fe200078e00ff */
[----:B0-----:R-:W-:-:S10]  /*0b50*/  DMUL R2, R2, UR4 ;  /* 0x0000000402027c28 */ /* 0x001fd40008000000 */
[----:B------:R-:W0:Y:S02]  /*0b60*/  F2F.F32.F64 R3, R2 ;  /* 0x0000000200037310 */ /* 0x000e240000301000 */
[----:B0-----:R0:W-:Y:S02]  /*0b70*/  STG.E desc[UR8][R6.64], R3 ;  /* 0x0000000306007986 */ /* 0x0011e4000c101908 */
.L_x_12:
[----:B------:R-:W-:Y:S05]  /*0b80*/  BSYNC.RECONVERGENT B0 ;  /* 0x0000000000007941 */ /* 0x000fea0003800200 */
.L_x_8:
[----:B0-----:R-:W0:Y:S02]  /*0b90*/  LDC.64 R2, c[0x0][0x380] ;  /* 0x0000e000ff027b82 */ /* 0x001e240000000a00 */
[----:B0-----:R-:W-:-:S05]  /*0ba0*/  IMAD.WIDE.U32 R4, R4, 0x4, R2 ;  /* 0x0000000404047825 */ /* 0x001fca00078e0002 */
[----:B------:R-:W-:Y:S01]  /*0bb0*/  STG.E desc[UR8][R4.64], R15 ;  /* 0x0000000f04007986 */ /* 0x000fe2000c101908 */
[----:B------:R-:W-:Y:S05]  /*0bc0*/  EXIT ;  /* 0x000000000000794d */ /* 0x000fea0003800000 */
        .weak           $__internal_0_$__cuda_sm20_div_rn_f64_full
        .type           $__internal_0_$__cuda_sm20_div_rn_f64_full,@function
        .size           $__internal_0_$__cuda_sm20_div_rn_f64_full,($__internal_1_$__cuda_sm3x_div_rn_noftz_f32_slowpath - $__internal_0_$__cuda_sm20_div_rn_f64_full)
$__internal_0_$__cuda_sm20_div_rn_f64_full:
[----:B------:R-:W-:Y:S01]  /*0bd0*/  IMAD.MOV.U32 R3, RZ, RZ, 0x3ff90000 ;  /* 0x3ff90000ff037424 */ /* 0x000fe200078e00ff */
[C---:B------:R-:W-:Y:S01]  /*0be0*/  FSETP.GEU.AND P2, PT, |R11|.reuse, 1.469367938527859385e-39, PT ;  /* 0x001000000b00780b */ /* 0x040fe20003f4e200 */
[----:B------:R-:W-:Y:S01]  /*0bf0*/  IMAD.MOV.U32 R2, RZ, RZ, 0x0 ;  /* 0x00000000ff027424 */ /* 0x000fe200078e00ff */
[----:B------:R-:W-:Y:S01]  /*0c00*/  LOP3.LUT R5, R11, 0x7ff00000, RZ, 0xc0, !PT ;  /* 0x7ff000000b057812 */ /* 0x000fe200078ec0ff */
[----:B------:R-:W0:Y:S01]  /*0c10*/  MUFU.RCP64H R13, R3 ;  /* 0x00000003000d7308 */ /* 0x000e220000001800 */
[----:B------:R-:W-:Y:S01]  /*0c20*/  IMAD.MOV.U32 R12, RZ, RZ, 0x1 ;  /* 0x00000001ff0c7424 */ /* 0x000fe200078e00ff */
[----:B------:R-:W-:Y:S01]  /*0c30*/  BSSY.RECONVERGENT B2, `(.L_x_13) ;  /* 0x0000045000027945 */ /* 0x000fe20003800200 */
[----:B------:R-:W-:Y:S01]  /*0c40*/  IMAD.MOV.U32 R17, RZ, RZ, 0x1ca00000 ;  /* 0x1ca00000ff117424 */ /* 0x000fe200078e00ff */
[----:B------:R-:W-:Y:S01]  /*0c50*/  ISETP.GE.U32.AND P0, PT, R5, 0x40300000, PT ;  /* 0x403000000500780c */ /* 0x000fe20003f06070 */
[----:B------:R-:W-:Y:S02]  /*0c60*/  IMAD.MOV.U32 R22, RZ, RZ, R5 ;  /* 0x000000ffff167224 */ /* 0x000fe400078e0005 */
[----:B------:R-:W-:Y:S01]  /*0c70*/  IMAD.MOV.U32 R23, RZ, RZ, 0x40300000 ;  /* 0x40300000ff177424 */ /* 0x000fe200078e00ff */
[----:B------:R-:W-:-:S03]  /*0c80*/  SEL R17, R17, 0x63400000, !P0 ;  /* 0x6340000011117807 */ /* 0x000fc60004000000 */
[----:B------:R-:W-:Y:S01]  /*0c90*/  VIADD R24, R23, 0xffffffff ;  /* 0xffffffff17187836 */ /* 0x000fe20000000000 */
[----:B0-----:R-:W-:-:S08]  /*0ca0*/  DFMA R14, R12, -R2, 1 ;  /* 0x3ff000000c0e742b */ /* 0x001fd00000000802 */
[----:B------:R-:W-:-:S08]  /*0cb0*/  DFMA R14, R14, R14, R14 ;  /* 0x0000000e0e0e722b */ /* 0x000fd0000000000e */
[----:B------:R-:W-:Y:S01]  /*0cc0*/  DFMA R18, R12, R14, R12 ;  /* 0x0000000e0c12722b */ /* 0x000fe2000000000c */
[C-C-:B------:R-:W-:Y:S01]  /*0cd0*/  @!P2 LOP3.LUT R14, R17.reuse, 0x80000000, R11.reuse, 0xf8, !PT ;  /* 0x80000000110ea812 */ /* 0x140fe200078ef80b */
[----:B------:R-:W-:Y:S01]  /*0ce0*/  IMAD.MOV.U32 R12, RZ, RZ, R10 ;  /* 0x000000ffff0c7224 */ /* 0x000fe200078e000a */
[----:B------:R-:W-:Y:S02]  /*0cf0*/  LOP3.LUT R13, R17, 0x800fffff, R11, 0xf8, !PT ;  /* 0x800fffff110d7812 */ /* 0x000fe400078ef80b */
[----:B------:R-:W-:Y:S01]  /*0d00*/  @!P2 LOP3.LUT R15, R14, 0x100000, RZ, 0xfc, !PT ;  /* 0x001000000e0fa812 */ /* 0x000fe200078efcff */
[----:B------:R-:W-:Y:S02]  /*0d10*/  @!P2 IMAD.MOV.U32 R14, RZ, RZ, RZ ;  /* 0x000000ffff0ea224 */ /* 0x000fe400078e00ff */
[----:B------:R-:W-:-:S04]  /*0d20*/  DFMA R20, R18, -R2, 1 ;  /* 0x3ff000001214742b */ /* 0x000fc80000000802 */
[----:B------:R-:W-:-:S04]  /*0d30*/  @!P2 DFMA R12, R12, 2, -R14 ;  /* 0x400000000c0ca82b */ /* 0x000fc8000000080e */
[----:B------:R-:W-:-:S06]  /*0d40*/  DFMA R14, R18, R20, R18 ;  /* 0x00000014120e722b */ /* 0x000fcc0000000012 */
[----:B------:R-:W-:Y:S02]  /*0d50*/  @!P2 LOP3.LUT R22, R13, 0x7ff00000, RZ, 0xc0, !PT ;  /* 0x7ff000000d16a812 */ /* 0x000fe400078ec0ff */
[----:B------:R-:W-:-:S03]  /*0d60*/  DMUL R18, R14, R12 ;  /* 0x0000000c0e127228 */ /* 0x000fc60000000000 */
[----:B------:R-:W-:-:S05]  /*0d70*/  VIADD R16, R22, 0xffffffff ;  /* 0xffffffff16107836 */ /* 0x000fca0000000000 */
[----:B------:R-:W-:Y:S01]  /*0d80*/  DFMA R20, R18, -R2, R12 ;  /* 0x800000021214722b */ /* 0x000fe2000000000c */
[----:B------:R-:W-:-:S04]  /*0d90*/  ISETP.GT.U32.AND P0, PT, R16, 0x7feffffe, PT ;  /* 0x7feffffe1000780c */ /* 0x000fc80003f04070 */
[----:B------:R-:W-:-:S03]  /*0da0*/  ISETP.GT.U32.OR P0, PT, R24, 0x7feffffe, P0 ;  /* 0x7feffffe1800780c */ /* 0x000fc60000704470 */
[----:B------:R-:W-:-:S10]  /*0db0*/  DFMA R14, R14, R20, R18 ;  /* 0x000000140e0e722b */ /* 0x000fd40000000012 */
[----:B------:R-:W-:Y:S05]  /*0dc0*/  @P0 BRA `(.L_x_14) ;  /* 0x0000000000680947 */ /* 0x000fea0003800000 */
[----:B------:R-:W-:-:S05]  /*0dd0*/  IMAD.MOV.U32 R10, RZ, RZ, 0x40300000 ;  /* 0x40300000ff0a7424 */ /* 0x000fca00078e00ff */
[----:B------:R-:W-:-:S04]  /*0de0*/  VIADDMNMX R5, R5, -R10, 0xb9600000, !PT ;  /* 0xb960000005057446 */ /* 0x000fc8000780090a */
[----:B------:R-:W-:-:S05]  /*0df0*/  VIMNMX R10, PT, PT, R5, 0x46a00000, PT ;  /* 0x46a00000050a7848 */ /* 0x000fca0003fe0100 */
[----:B------:R-:W-:Y:S02]  /*0e00*/  IMAD.IADD R18, R10, 0x1, -R17 ;  /* 0x000000010a127824 */ /* 0x000fe400078e0a11 */
[----:B------:R-:W-:Y:S02]  /*0e10*/  IMAD.MOV.U32 R10, RZ, RZ, RZ ;  /* 0x000000ffff0a7224 */ /* 0x000fe400078e00ff */
[----:B------:R-:W-:-:S06]  /*0e20*/  VIADD R11, R18, 0x7fe00000 ;  /* 0x7fe00000120b7836 */ /* 0x000fcc0000000000 */
[----:B------:R-:W-:-:S10]  /*0e30*/  DMUL R16, R14, R10 ;  /* 0x0000000a0e107228 */ /* 0x000fd40000000000 */
[----:B------:R-:W-:-:S13]  /*0e40*/  FSETP.GTU.AND P0, PT, |R17|, 1.469367938527859385e-39, PT ;  /* 0x001000001100780b */ /* 0x000fda0003f0c200 */
[----:B------:R-:W-:Y:S05]  /*0e50*/  @P0 BRA `(.L_x_15) ;  /* 0x0000000000880947 */ /* 0x000fea0003800000 */
[----:B------:R-:W-:Y:S01]  /*0e60*/  DFMA R2, R14, -R2, R12 ;  /* 0x800000020e02722b */ /* 0x000fe2000000000c */
[----:B------:R-:W-:-:S09]  /*0e70*/  IMAD.MOV.U32 R10, RZ, RZ, RZ ;  /* 0x000000ffff0a7224 */ /* 0x000fd200078e00ff */
[C---:B------:R-:W-:Y:S02]  /*0e80*/  FSETP.NEU.AND P0, PT, R3.reuse, RZ, PT ;  /* 0x000000ff0300720b */ /* 0x040fe40003f0d000 */
[----:B------:R-:W-:-:S04]  /*0e90*/  LOP3.LUT R2, R3, 0x40390000, RZ, 0x3c, !PT ;  /* 0x4039000003027812 */ /* 0x000fc800078e3cff */
[----:B------:R-:W-:-:S04]  /*0ea0*/  LOP3.LUT R5, R2, 0x80000000, RZ, 0xc0, !PT ;  /* 0x8000000002057812 */ /* 0x000fc800078ec0ff */
[----:B------:R-:W-:-:S03]  /*0eb0*/  LOP3.LUT R11, R5, R11, RZ, 0xfc, !PT ;  /* 0x0000000b050b7212 */ /* 0x000fc600078efcff */
[----:B------:R-:W-:Y:S05]  /*0ec0*/  @!P0 BRA `(.L_x_15) ;  /* 0x00000000006c8947 */ /* 0x000fea0003800000 */
[----:B------:R-:W-:Y:S01]  /*0ed0*/  IMAD.MOV R3, RZ, RZ, -R18 ;  /* 0x000000ffff037224 */ /* 0x000fe200078e0a12 */
[----:B------:R-:W-:Y:S01]  /*0ee0*/  DMUL.RP R10, R14, R10 ;  /* 0x0000000a0e0a7228 */ /* 0x000fe20000008000 */
[----:B------:R-:W-:-:S06]  /*0ef0*/  IMAD.MOV.U32 R2, RZ, RZ, RZ ;  /* 0x000000ffff027224 */ /* 0x000fcc00078e00ff */
[----:B------:R-:W-:-:S03]  /*0f00*/  DFMA R2, R16, -R2, R14 ;  /* 0x800000021002722b */ /* 0x000fc6000000000e */
[----:B------:R-:W-:-:S03]  /*0f10*/  LOP3.LUT R5, R11, R5, RZ, 0x3c, !PT ;  /* 0x000000050b057212 */ /* 0x000fc600078e3cff */
[----:B------:R-:W-:-:S04]  /*0f20*/  IADD3 R2, PT, PT, -R18, -0x43300000, RZ ;  /* 0xbcd0000012027810 */ /* 0x000fc80007ffe1ff */
[----:B------:R-:W-:-:S04]  /*0f30*/  FSETP.NEU.AND P0, PT, |R3|, R2, PT ;  /* 0x000000020300720b */ /* 0x000fc80003f0d200 */
[----:B------:R-:W-:Y:S02]  /*0f40*/  FSEL R16, R10, R16, !P0 ;  /* 0x000000100a107208 */ /* 0x000fe40004000000 */
[----:B------:R-:W-:Y:S01]  /*0f50*/  FSEL R17, R5, R17, !P0 ;  /* 0x0000001105117208 */ /* 0x000fe20004000000 */
[----:B------:R-:W-:Y:S06]  /*0f60*/  BRA `(.L_x_15) ;  /* 0x0000000000447947 */ /* 0x000fec0003800000 */
.L_x_14:
[----:B------:R-:W-:-:S14]  /*0f70*/  DSETP.NAN.AND P0, PT, R10, R10, PT ;  /* 0x0000000a0a00722a */ /* 0x000fdc0003f08000 */
[----:B------:R-:W-:Y:S05]  /*0f80*/  @P0 BRA `(.L_x_16) ;  /* 0x0000000000340947 */ /* 0x000fea0003800000 */
[----:B------:R-:W-:Y:S01]  /*0f90*/  ISETP.NE.AND P0, PT, R22, R23, PT ;  /* 0x000000171600720c */ /* 0x000fe20003f05270 */
[----:B------:R-:W-:Y:S02]  /*0fa0*/  IMAD.MOV.U32 R16, RZ, RZ, 0x0 ;  /* 0x00000000ff107424 */ /* 0x000fe400078e00ff */
[----:B------:R-:W-:-:S10]  /*0fb0*/  IMAD.MOV.U32 R17, RZ, RZ, -0x80000 ;  /* 0xfff80000ff117424 */ /* 0x000fd400078e00ff */
[----:B------:R-:W-:Y:S05]  /*0fc0*/  @!P0 BRA `(.L_x_15) ;  /* 0x00000000002c8947 */ /* 0x000fea0003800000 */
[----:B------:R-:W-:Y:S02]  /*0fd0*/  ISETP.NE.AND P0, PT, R22, 0x7ff00000, PT ;  /* 0x7ff000001600780c */ /* 0x000fe40003f05270 */
[----:B------:R-:W-:Y:S02]  /*0fe0*/  LOP3.LUT R10, R11, 0x40390000, RZ, 0x3c, !PT ;  /* 0x403900000b0a7812 */ /* 0x000fe400078e3cff */
[----:B------:R-:W-:Y:S02]  /*0ff0*/  ISETP.EQ.OR P0, PT, R23, RZ, !P0 ;  /* 0x000000ff1700720c */ /* 0x000fe40004702670 */
[----:B------:R-:W-:-:S11]  /*1000*/  LOP3.LUT R17, R10, 0x80000000, RZ, 0xc0, !PT ;  /* 0x800000000a117812 */ /* 0x000fd600078ec0ff */
[----:B------:R-:W-:Y:S01]  /*1010*/  @P0 LOP3.LUT R2, R17, 0x7ff00000, RZ, 0xfc, !PT ;  /* 0x7ff0000011020812 */ /* 0x000fe200078efcff */
[----:B------:R-:W-:Y:S02]  /*1020*/  @!P0 IMAD.MOV.U32 R16, RZ, RZ, RZ ;  /* 0x000000ffff108224 */ /* 0x000fe400078e00ff */
[----:B------:R-:W-:Y:S02]  /*1030*/  @P0 IMAD.MOV.U32 R16, RZ, RZ, RZ ;  /* 0x000000ffff100224 */ /* 0x000fe400078e00ff */
[----:B------:R-:W-:Y:S01]  /*1040*/  @P0 IMAD.MOV.U32 R17, RZ, RZ, R2 ;  /* 0x000000ffff110224 */ /* 0x000fe200078e0002 */
[----:B------:R-:W-:Y:S06]  /*1050*/  BRA `(.L_x_15) ;  /* 0x0000000000087947 */ /* 0x000fec0003800000 */
.L_x_16:
[----:B------:R-:W-:Y:S01]  /*1060*/  LOP3.LUT R17, R11, 0x80000, RZ, 0xfc, !PT ;  /* 0x000800000b117812 */ /* 0x000fe200078efcff */
[----:B------:R-:W-:-:S07]  /*1070*/  IMAD.MOV.U32 R16, RZ, RZ, R10 ;  /* 0x000000ffff107224 */ /* 0x000fce00078e000a */
.L_x_15:
[----:B------:R-:W-:Y:S05]  /*1080*/  BSYNC.RECONVERGENT B2 ;  /* 0x0000000000027941 */ /* 0x000fea0003800200 */
.L_x_13:
[----:B------:R-:W-:Y:S02]  /*1090*/  IMAD.MOV.U32 R2, RZ, RZ, R0 ;  /* 0x000000ffff027224 */ /* 0x000fe400078e0000 */
[----:B------:R-:W-:-:S04]  /*10a0*/  IMAD.MOV.U32 R3, RZ, RZ, 0x0 ;  /* 0x00000000ff037424 */ /* 0x000fc800078e00ff */
[----:B------:R-:W-:Y:S05]  /*10b0*/  RET.REL.NODEC R2 `(_Z6NeuralPfS_S_f) ;  /* 0xffffffec02d07950 */ /* 0x000fea0003c3ffff */
        .weak           $__internal_1_$__cuda_sm3x_div_rn_noftz_f32_slowpath
        .type           $__internal_1_$__cuda_sm3x_div_rn_noftz_f32_slowpath,@function
        .size           $__internal_1_$__cuda_sm3x_div_rn_noftz_f32_slowpath,(.L_x_30 - $__internal_1_$__cuda_sm3x_div_rn_noftz_f32_slowpath)
$__internal_1_$__cuda_sm3x_div_rn_noftz_f32_slowpath:
[----:B------:R-:W-:Y:S01]  /*10c0*/  SHF.R.U32.HI R7, RZ, 0x17, R3 ;  /* 0x00000017ff077819 */ /* 0x000fe20000011603 */
[----:B------:R-:W-:Y:S01]  /*10d0*/  BSSY.RECONVERGENT B2, `(.L_x_17) ;  /* 0x0000062000027945 */ /* 0x000fe20003800200 */
[----:B------:R-:W-:Y:S02]  /*10e0*/  SHF.R.U32.HI R6, RZ, 0x17, R0 ;  /* 0x00000017ff067819 */ /* 0x000fe40000011600 */
[----:B------:R-:W-:Y:S02]  /*10f0*/  LOP3.LUT R12, R7, 0xff, RZ, 0xc0, !PT ;  /* 0x000000ff070c7812 */ /* 0x000fe400078ec0ff */
[----:B------:R-:W-:-:S03]  /*1100*/  LOP3.LUT R10, R6, 0xff, RZ, 0xc0, !PT ;  /* 0x000000ff060a7812 */ /* 0x000fc600078ec0ff */
[----:B------:R-:W-:Y:S02]  /*1110*/  VIADD R8, R12, 0xffffffff ;  /* 0xffffffff0c087836 */ /* 0x000fe40000000000 */
[----:B------:R-:W-:-:S03]  /*1120*/  VIADD R7, R10, 0xffffffff ;  /* 0xffffffff0a077836 */ /* 0x000fc60000000000 */
[----:B------:R-:W-:-:S04]  /*1130*/  ISETP.GT.U32.AND P0, PT, R8, 0xfd, PT ;  /* 0x000000fd0800780c */ /* 0x000fc80003f04070 */
[----:B------:R-:W-:-:S13]  /*1140*/  ISETP.GT.U32.OR P0, PT, R7, 0xfd, P0 ;  /* 0x000000fd0700780c */ /* 0x000fda0000704470 */
[----:B------:R-:W-:Y:S01]  /*1150*/  @!P0 IMAD.MOV.U32 R6, RZ, RZ, RZ ;  /* 0x000000ffff068224 */ /* 0x000fe200078e00ff */
[----:B------:R-:W-:Y:S06]  /*1160*/  @!P0 BRA `(.L_x_18) ;  /* 0x00000000005c8947 */ /* 0x000fec0003800000 */
[----:B------:R-:W-:Y:S02]  /*1170*/  FSETP.GTU.FTZ.AND P0, PT, |R0|, +INF , PT ;  /* 0x7f8000000000780b */ /* 0x000fe40003f1c200 */
[----:B------:R-:W-:-:S04]  /*1180*/  FSETP.GTU.FTZ.AND P1, PT, |R3|, +INF , PT ;  /* 0x7f8000000300780b */ /* 0x000fc80003f3c200 */
[----:B------:R-:W-:-:S13]  /*1190*/  PLOP3.LUT P0, PT, P0, P1, PT, 0xf8, 0x8f ;  /* 0x00000000008f781c */ /* 0x000fda0000703f70 */
[----:B------:R-:W-:Y:S05]  /*11a0*/  @P0 BRA `(.L_x_19) ;  /* 0x00000004004c0947 */ /* 0x000fea0003800000 */
[----:B------:R-:W-:-:S13]  /*11b0*/  LOP3.LUT P0, RZ, R3, 0x7fffffff, R0, 0xc8, !PT ;  /* 0x7fffffff03ff7812 */ /* 0x000fda000780c800 */
[----:B------:R-:W-:Y:S05]  /*11c0*/  @!P0 BRA `(.L_x_20) ;  /* 0x00000004003c8947 */ /* 0x000fea0003800000 */
[C---:B------:R-:W-:Y:S02]  /*11d0*/  FSETP.NEU.FTZ.AND P2, PT, |R0|.reuse, +INF , PT ;  /* 0x7f8000000000780b */ /* 0x040fe40003f5d200 */
[----:B------:R-:W-:Y:S02]  /*11e0*/  FSETP.NEU.FTZ.AND P1, PT, |R3|, +INF , PT ;  /* 0x7f8000000300780b */ /* 0x000fe40003f3d200 */
[----:B------:R-:W-:-:S11]  /*11f0*/  FSETP.NEU.FTZ.AND P0, PT, |R0|, +INF , PT ;  /* 0x7f8000000000780b */ /* 0x000fd60003f1d200 */
[----:B------:R-:W-:Y:S05]  /*1200*/  @!P1 BRA !P2, `(.L_x_20) ;  /* 0x00000004002c9947 */ /* 0x000fea0005000000 */
[----:B------:R-:W-:-:S04]  /*1210*/  LOP3.LUT P2, RZ, R0, 0x7fffffff, RZ, 0xc0, !PT ;  /* 0x7fffffff00ff7812 */ /* 0x000fc8000784c0ff */
[----:B------:R-:W-:-:S13]  /*1220*/  PLOP3.LUT P1, PT, P1, P2, PT, 0x2f, 0xf2 ;  /* 0x0000000000f2781c */ /* 0x000fda0000f24577 */
[----:B------:R-:W-:Y:S05]  /*1230*/  @P1 BRA `(.L_x_21) ;  /* 0x0000000400181947 */ /* 0x000fea0003800000 */
[----:B------:R-:W-:-:S04]  /*1240*/  LOP3.LUT P1, RZ, R3, 0x7fffffff, RZ, 0xc0, !PT ;  /* 0x7fffffff03ff7812 */ /* 0x000fc8000782c0ff */
[----:B------:R-:W-:-:S13]  /*1250*/  PLOP3.LUT P0, PT, P0, P1, PT, 0x2f, 0xf2 ;  /* 0x0000000000f2781c */ /* 0x000fda0000702577 */
[----:B------:R-:W-:Y:S05]  /*1260*/  @P0 BRA `(.L_x_22) ;  /* 0x0000000400000947 */ /* 0x000fea0003800000 */
[----:B------:R-:W-:Y:S02]  /*1270*/  ISETP.GE.AND P0, PT, R7, RZ, PT ;  /* 0x000000ff0700720c */ /* 0x000fe40003f06270 */
[----:B------:R-:W-:-:S11]  /*1280*/  ISETP.GE.AND P1, PT, R8, RZ, PT ;  /* 0x000000ff0800720c */ /* 0x000fd60003f26270 */
[----:B------:R-:W-:Y:S02]  /*1290*/  @P0 IMAD.MOV.U32 R6, RZ, RZ, RZ ;  /* 0x000000ffff060224 */ /* 0x000fe400078e00ff */
[----:B------:R-:W-:Y:S01]  /*12a0*/  @!P0 FFMA R0, R0, 1.84467440737095516160e+19, RZ ;  /* 0x5f80000000008823 */ /* 0x000fe200000000ff */
[----:B------:R-:W-:Y:S02]  /*12b0*/  @!P0 IMAD.MOV.U32 R6, RZ, RZ, -0x40 ;  /* 0xffffffc0ff068424 */ /* 0x000fe400078e00ff */
[----:B------:R-:W-:Y:S02]  /*12c0*/  @!P1 FFMA R3, R3, 1.84467440737095516160e+19, RZ ;  /* 0x5f80000003039823 */ /* 0x000fe400000000ff */
[----:B------:R-:W-:-:S07]  /*12d0*/  @!P1 VIADD R6, R6, 0x40 ;  /* 0x0000004006069836 */ /* 0x000fce0000000000 */
.L_x_18:
[----:B------:R-:W-:Y:S01]  /*12e0*/  LEA R8, R12, 0xc0800000, 0x17 ;  /* 0xc08000000c087811 */ /* 0x000fe200078eb8ff */
[----:B------:R-:W-:Y:S04]  /*12f0*/  BSSY.RECONVERGENT B3, `(.L_x_23) ;  /* 0x0000036000037945 */ /* 0x000fe80003800200 */
[----:B------:R-:W-:Y:S02]  /*1300*/  IMAD.IADD R8, R3, 0x1, -R8 ;  /* 0x0000000103087824 */ /* 0x000fe400078e0a08 */
[----:B------:R-:W-:Y:S02]  /*1310*/  VIADD R3, R10, 0xffffff81 ;  /* 0xffffff810a037836 */ /* 0x000fe40000000000 */
[----:B------:R-:W0:Y:S01]  /*1320*/  MUFU.RCP R7, R8 ;  /* 0x0000000800077308 */ /* 0x000e220000001000 */
[----:B------:R-:W-:Y:S01]  /*1330*/  FADD.FTZ R9, -R8, -RZ ;  /* 0x800000ff08097221 */ /* 0x000fe20000010100 */
[----:B------:R-:W-:-:S03]  /*1340*/  IMAD R0, R3, -0x800000, R0 ;  /* 0xff80000003007824 */ /* 0x000fc600078e0200 */
[----:B0-----:R-:W-:-:S04]  /*1350*/  FFMA R10, R7, R9, 1 ;  /* 0x3f800000070a7423 */ /* 0x001fc80000000009 */
[----:B------:R-:W-:-:S04]  /*1360*/  FFMA R14, R7, R10, R7 ;  /* 0x0000000a070e7223 */ /* 0x000fc80000000007 */
[----:B------:R-:W-:-:S04]  /*1370*/  FFMA R7, R0, R14, RZ ;  /* 0x0000000e00077223 */ /* 0x000fc800000000ff */
[----:B------:R-:W-:-:S04]  /*1380*/  FFMA R10, R9, R7, R0 ;  /* 0x00000007090a7223 */ /* 0x000fc80000000000 */
[----:B------:R-:W-:Y:S01]  /*1390*/  FFMA R11, R14, R10, R7 ;  /* 0x0000000a0e0b7223 */ /* 0x000fe20000000007 */
[----:B------:R-:W-:-:S03]  /*13a0*/  IADD3 R7, PT, PT, R3, 0x7f, -R12 ;  /* 0x0000007f03077810 */ /* 0x000fc60007ffe80c */
[----:B------:R-:W-:Y:S02]  /*13b0*/  FFMA R10, R9, R11, R0 ;  /* 0x0000000b090a7223 */ /* 0x000fe40000000000 */
[----:B------:R-:W-:Y:S02]  /*13c0*/  IMAD.IADD R7, R7, 0x1, R6 ;  /* 0x0000000107077824 */ /* 0x000fe400078e0206 */
[----:B------:R-:W-:-:S05]  /*13d0*/  FFMA R0, R14, R10, R11 ;  /* 0x0000000a0e007223 */ /* 0x000fca000000000b */
[----:B------:R-:W-:-:S04]  /*13e0*/  SHF.R.U32.HI R3, RZ, 0x17, R0 ;  /* 0x00000017ff037819 */ /* 0x000fc80000011600 */
[----:B------:R-:W-:-:S05]  /*13f0*/  LOP3.LUT R3, R3, 0xff, RZ, 0xc0, !PT ;  /* 0x000000ff03037812 */ /* 0x000fca00078ec0ff */
[----:B------:R-:W-:-:S04]  /*1400*/  IMAD.IADD R9, R3, 0x1, R7 ;  /* 0x0000000103097824 */ /* 0x000fc800078e0207 */
[----:B------:R-:W-:-:S05]  /*1410*/  VIADD R3, R9, 0xffffffff ;  /* 0xffffffff09037836 */ /* 0x000fca0000000000 */
[----:B------:R-:W-:-:S13]  /*1420*/  ISETP.GE.U32.AND P0, PT, R3, 0xfe, PT ;  /* 0x000000fe0300780c */ /* 0x000fda0003f06070 */
[----:B------:R-:W-:Y:S05]  /*1430*/  @!P0 BRA `(.L_x_24) ;  /* 0x0000000000808947 */ /* 0x000fea0003800000 */
[----:B------:R-:W-:-:S13]  /*1440*/  ISETP.GT.AND P0, PT, R9, 0xfe, PT ;  /* 0x000000fe0900780c */ /* 0x000fda0003f04270 */
[----:B------:R-:W-:Y:S05]  /*1450*/  @P0 BRA `(.L_x_25) ;  /* 0x00000000006c0947 */ /* 0x000fea0003800000 */
[----:B------:R-:W-:-:S13]  /*1460*/  ISETP.GE.AND P0, PT, R9, 0x1, PT ;  /* 0x000000010900780c */ /* 0x000fda0003f06270 */
[----:B------:R-:W-:Y:S05]  /*1470*/  @P0 BRA `(.L_x_26) ;  /* 0x0000000000740947 */ /* 0x000fea0003800000 */
[----:B------:R-:W-:Y:S02]  /*1480*/  ISETP.GE.AND P0, PT, R9, -0x18, PT ;  /* 0xffffffe80900780c */ /* 0x000fe40003f06270 */
[----:B------:R-:W-:-:S11]  /*1490*/  LOP3.LUT R0, R0, 0x80000000, RZ, 0xc0, !PT ;  /* 0x8000000000007812 */ /* 0x000fd600078ec0ff */
[----:B------:R-:W-:Y:S05]  /*14a0*/  @!P0 BRA `(.L_x_26) ;  /* 0x0000000000688947 */ /* 0x000fea0003800000 */
[CCC-:B------:R-:W-:Y:S01]  /*14b0*/  FFMA.RZ R3, R14.reuse, R10.reuse, R11.reuse ;  /* 0x0000000a0e037223 */ /* 0x1c0fe2000000c00b */
[C---:B------:R-:W-:Y:S02]  /*14c0*/  VIADD R8, R9.reuse, 0x20 ;  /* 0x0000002009087836 */ /* 0x040fe40000000000 */
[CCC-:B------:R-:W-:Y:S01]  /*14d0*/  FFMA.RM R6, R14.reuse, R10.reuse, R11.reuse ;  /* 0x0000000a0e067223 */ /* 0x1c0fe2000000400b */
[----:B------:R-:W-:Y:S02]  /*14e0*/  ISETP.NE.AND P2, PT, R9, RZ, PT ;  /* 0x000000ff0900720c */ /* 0x000fe40003f45270 */
[----:B------:R-:W-:Y:S01]  /*14f0*/  LOP3.LUT R7, R3, 0x7fffff, RZ, 0xc0, !PT ;  /* 0x007fffff03077812 */ /* 0x000fe200078ec0ff */
[----:B------:R-:W-:Y:S01]  /*1500*/  FFMA.RP R3, R14, R10, R11 ;  /* 0x0000000a0e037223 */ /* 0x000fe2000000800b */
[----:B------:R-:W-:Y:S01]  /*1510*/  ISETP.NE.AND P1, PT, R9, RZ, PT ;  /* 0x000000ff0900720c */ /* 0x000fe20003f25270 */
[----:B------:R-:W-:Y:S01]  /*1520*/  IMAD.MOV R9, RZ, RZ, -R9 ;  /* 0x000000ffff097224 */ /* 0x000fe200078e0a09 */
[----:B------:R-:W-:-:S02]  /*1530*/  LOP3.LUT R7, R7, 0x800000, RZ, 0xfc, !PT ;  /* 0x0080000007077812 */ /* 0x000fc400078efcff */
[----:B------:R-:W-:Y:S02]  /*1540*/  FSETP.NEU.FTZ.AND P0, PT, R3, R6, PT ;  /* 0x000000060300720b */ /* 0x000fe40003f1d000 */
[----:B------:R-:W-:Y:S02]  /*1550*/  SHF.L.U32 R8, R7, R8, RZ ;  /* 0x0000000807087219 */ /* 0x000fe400000006ff */
[----:B------:R-:W-:Y:S02]  /*1560*/  SEL R6, R9, RZ, P2 ;  /* 0x000000ff09067207 */ /* 0x000fe40001000000 */
[----:B------:R-:W-:Y:S02]  /*1570*/  ISETP.NE.AND P1, PT, R8, RZ, P1 ;  /* 0x000000ff0800720c */ /* 0x000fe40000f25270 */
[----:B------:R-:W-:Y:S02]  /*1580*/  SHF.R.U32.HI R6, RZ, R6, R7 ;  /* 0x00000006ff067219 */ /* 0x000fe40000011607 */
[----:B------:R-:W-:-:S02]  /*1590*/  PLOP3.LUT P0, PT, P0, P1, PT, 0xf8, 0x8f ;  /* 0x00000000008f781c */ /* 0x000fc40000703f70 */
[----:B------:R-:W-:Y:S02]  /*15a0*/  SHF.R.U32.HI R8, RZ, 0x1, R6 ;  /* 0x00000001ff087819 */ /* 0x000fe40000011606 */
[----:B------:R-:W-:-:S04]  /*15b0*/  SEL R3, RZ, 0x1, !P0 ;  /* 0x00000001ff037807 */ /* 0x000fc80004000000 */
[----:B------:R-:W-:-:S04]  /*15c0*/  LOP3.LUT R3, R3, 0x1, R8, 0xf8, !PT ;  /* 0x0000000103037812 */ /* 0x000fc800078ef808 */
[----:B------:R-:W-:-:S05]  /*15d0*/  LOP3.LUT R3, R3, R6, RZ, 0xc0, !PT ;  /* 0x0000000603037212 */ /* 0x000fca00078ec0ff */
[----:B------:R-:W-:-:S05]  /*15e0*/  IMAD.IADD R3, R8, 0x1, R3 ;  /* 0x0000000108037824 */ /* 0x000fca00078e0203 */
[----:B------:R-:W-:Y:S01]  /*15f0*/  LOP3.LUT R0, R3, R0, RZ, 0xfc, !PT ;  /* 0x0000000003007212 */ /* 0x000fe200078efcff */
[----:B------:R-:W-:Y:S06]  /*1600*/  BRA `(.L_x_26) ;  /* 0x0000000000107947 */ /* 0x000fec0003800000 */
.L_x_25:
[----:B------:R-:W-:-:S04]  /*1610*/  LOP3.LUT R0, R0, 0x80000000, RZ, 0xc0, !PT ;  /* 0x8000000000007812 */ /* 0x000fc800078ec0ff */
[----:B------:R-:W-:Y:S01]  /*1620*/  LOP3.LUT R0, R0, 0x7f800000, RZ, 0xfc, !PT ;  /* 0x7f80000000007812 */ /* 0x000fe200078efcff */
[----:B------:R-:W-:Y:S06]  /*1630*/  BRA `(.L_x_26) ;  /* 0x0000000000047947 */ /* 0x000fec0003800000 */
.L_x_24:
[----:B------:R-:W-:-:S07]  /*1640*/  IMAD R0, R7, 0x800000, R0 ;  /* 0x0080000007007824 */ /* 0x000fce00078e0200 */
.L_x_26:
[----:B------:R-:W-:Y:S05]  /*1650*/  BSYNC.RECONVERGENT B3 ;  /* 0x0000000000037941 */ /* 0x000fea0003800200 */
.L_x_23:
[----:B------:R-:W-:Y:S05]  /*1660*/  BRA `(.L_x_27) ;  /* 0x0000000000207947 */ /* 0x000fea0003800000 */
.L_x_22:
[----:B------:R-:W-:-:S04]  /*1670*/  LOP3.LUT R0, R3, 0x80000000, R0, 0x48, !PT ;  /* 0x8000000003007812 */ /* 0x000fc800078e4800 */
[----:B------:R-:W-:Y:S01]  /*1680*/  LOP3.LUT R0, R0, 0x7f800000, RZ, 0xfc, !PT ;  /* 0x7f80000000007812 */ /* 0x000fe200078efcff */
[----:B------:R-:W-:Y:S06]  /*1690*/  BRA `(.L_x_27) ;  /* 0x0000000000147947 */ /* 0x000fec0003800000 */
.L_x_21:
[----:B------:R-:W-:Y:S01]  /*16a0*/  LOP3.LUT R0, R3, 0x80000000, R0, 0x48, !PT ;  /* 0x8000000003007812 */ /* 0x000fe200078e4800 */
[----:B------:R-:W-:Y:S06]  /*16b0*/  BRA `(.L_x_27) ;  /* 0x00000000000c7947 */ /* 0x000fec0003800000 */
.L_x_20:
[----:B------:R-:W0:Y:S01]  /*16c0*/  MUFU.RSQ R0, -QNAN ;  /* 0xffc0000000007908 */ /* 0x000e220000001400 */
[----:B------:R-:W-:Y:S05]  /*16d0*/  BRA `(.L_x_27) ;  /* 0x0000000000047947 */ /* 0x000fea0003800000 */
.L_x_19:
[----:B------:R-:W-:-:S07]  /*16e0*/  FADD.FTZ R0, R0, R3 ;  /* 0x0000000300007221 */ /* 0x000fce0000010000 */
.L_x_27:
[----:B------:R-:W-:Y:S05]  /*16f0*/  BSYNC.RECONVERGENT B2 ;  /* 0x0000000000027941 */ /* 0x000fea0003800200 */
.L_x_17:
[----:B------:R-:W-:-:S04]  /*1700*/  IMAD.MOV.U32 R3, RZ, RZ, 0x0 ;  /* 0x00000000ff037424 */ /* 0x000fc800078e00ff */
[----:B0-----:R-:W-:Y:S05]  /*1710*/  RET.REL.NODEC R2 `(_Z6NeuralPfS_S_f) ;  /* 0xffffffe802387950 */ /* 0x001fea0003c3ffff */
.L_x_28:
[----:B------:R-:W-:-:S00]  /*1720*/  BRA `(.L_x_28) ;  /* 0xfffffffc00fc7947 */ /* 0x000fc0000383ffff */
[----:B------:R-:W-:-:S00]  /*1730*/  NOP ;  /* 0x0000000000007918 */ /* 0x000fc00000000000 */
        /* <DEDUP_REMOVED lines=12> */
.L_x_30:


//--------------------- .nv.shared.reserved.0     --------------------------
	.section	.nv.shared.reserved.0,"aw",@nobits
	.weak		__nv_reservedSMEM_offset_0_alias
	.size		__nv_reservedSMEM_offset_0_alias, 0, 64
	.other		__nv_reservedSMEM_offset_0_alias,@"STO_CUDA_RESERVED_SHARED STV_DEFAULT"
__nv_reservedSMEM_offset_0_alias:
	.zero		0
	.zero		64


//--------------------- .nv.constant0._Z6NeuralPfS_S_f --------------------------
	.section	.nv.constant0._Z6NeuralPfS_S_f,"a",@progbits
	.sectionflags	@""
	.align	4
.nv.constant0._Z6NeuralPfS_S_f:
	.zero		924


//--------------------- SYMBOLS --------------------------

	.type		.nv.reservedSmem.offset0,@object
	.size		.nv.reservedSmem.offset0,0x4
